//
// Generated by NVIDIA NVVM Compiler
//
// Compiler Build ID: CL-36424714
// Cuda compilation tools, release 13.0, V13.0.88
// Based on NVVM 20.0.0
//

.version 9.0
.target sm_100
.address_size 64

	// .globl	_Z13alignedKernelPf

.visible .entry _Z13alignedKernelPf(
	.param .u64 .ptr .align 1 _Z13alignedKernelPf_param_0
)
{
	.reg .pred 	%p<2>;
	.reg .b32 	%r<5>;
	.reg .b32 	%f<3>;
	.reg .b64 	%rd<5>;

	ld.param.u64 	%rd1, [_Z13alignedKernelPf_param_0];
	mov.u32 	%r2, %ctaid.x;
	mov.u32 	%r3, %ntid.x;
	mov.u32 	%r4, %tid.x;
	mad.lo.s32 	%r1, %r2, %r3, %r4;
	setp.gt.s32 	%p1, %r1, 319999999;
	@%p1 bra 	$L__BB0_2;
	cvta.to.global.u64 	%rd2, %rd1;
	mul.wide.s32 	%rd3, %r1, 4;
	add.s64 	%rd4, %rd2, %rd3;
	ld.global.f32 	%f1, [%rd4];
	add.f32 	%f2, %f1, %f1;
	st.global.f32 	[%rd4], %f2;
$L__BB0_2:
	ret;

}
	// .globl	_Z13stridedKernelPf
.visible .entry _Z13stridedKernelPf(
	.param .u64 .ptr .align 1 _Z13stridedKernelPf_param_0
)
{
	.reg .pred 	%p<2>;
	.reg .b32 	%r<12>;
	.reg .b32 	%f<3>;
	.reg .b64 	%rd<7>;

	ld.param.u64 	%rd1, [_Z13stridedKernelPf_param_0];
	mov.u32 	%r2, %ctaid.x;
	mov.u32 	%r3, %ntid.x;
	mov.u32 	%r4, %tid.x;
	mad.lo.s32 	%r1, %r2, %r3, %r4;
	setp.gt.s32 	%p1, %r1, 319999999;
	@%p1 bra 	$L__BB1_2;
	cvta.to.global.u64 	%rd2, %rd1;
	shl.b32 	%r5, %r1, 1;
	mul.hi.s32 	%r6, %r5, 1801439851;
	shr.u32 	%r7, %r6, 31;
	shr.s32 	%r8, %r6, 27;
	add.s32 	%r9, %r8, %r7;
	mul.lo.s32 	%r10, %r9, 320000000;
	sub.s32 	%r11, %r5, %r10;
	mul.wide.s32 	%rd3, %r11, 4;
	add.s64 	%rd4, %rd2, %rd3;
	ld.global.f32 	%f1, [%rd4];
	add.f32 	%f2, %f1, %f1;
	mul.wide.s32 	%rd5, %r1, 4;
	add.s64 	%rd6, %rd2, %rd5;
	st.global.f32 	[%rd6], %f2;
$L__BB1_2:
	ret;

}
	// .globl	_Z12randomKernelPf
.visible .entry _Z12randomKernelPf(
	.param .u64 .ptr .align 1 _Z12randomKernelPf_param_0
)
{
	.reg .pred 	%p<2>;
	.reg .b32 	%r<13>;
	.reg .b32 	%f<3>;
	.reg .b64 	%rd<5>;

	ld.param.u64 	%rd1, [_Z12randomKernelPf_param_0];
	mov.u32 	%r2, %ctaid.x;
	mov.u32 	%r3, %ntid.x;
	mov.u32 	%r4, %tid.x;
	mad.lo.s32 	%r1, %r2, %r3, %r4;
	setp.gt.s32 	%p1, %r1, 319999999;
	@%p1 bra 	$L__BB2_2;
	cvta.to.global.u64 	%rd2, %rd1;
	shl.b32 	%r5, %r1, 1;
	add.s32 	%r6, %r5, 13;
	mul.hi.s32 	%r7, %r6, 1801439851;
	shr.u32 	%r8, %r7, 31;
	shr.s32 	%r9, %r7, 27;
	add.s32 	%r10, %r9, %r8;
	mul.lo.s32 	%r11, %r10, 320000000;
	sub.s32 	%r12, %r6, %r11;
	mul.wide.s32 	%rd3, %r12, 4;
	add.s64 	%rd4, %rd2, %rd3;
	ld.global.f32 	%f1, [%rd4];
	add.f32 	%f2, %f1, %f1;
	st.global.f32 	[%rd4], %f2;
$L__BB2_2:
	ret;

}


// ===== COMPILED SASS (sm_100) =====

	.target	sm_100

	.elftype	@"ET_EXEC"


//--------------------- .note.nv.tkinfo           --------------------------
	.section	.note.nv.tkinfo,"",@"SHT_NOTE"
	.sectionflags	@"SHF_NOTE_NV_TKINFO"
	.tkinfo
        /*0018*/ 	.word	0x00000002
        /*0030*/ 	.string	""
        /*0030*/ 	.string	"ptxas"
        /*0030*/ 	.string	"Cuda compilation tools, release 13.0, V13.0.88"
        /*0030*/ 	.string	"Build cuda_13.0.r13.0/compiler.36424714_0"
        /*0030*/ 	.string	"-arch sm_100 -m 64 "



//--------------------- .note.nv.cuinfo           --------------------------
	.section	.note.nv.cuinfo,"",@"SHT_NOTE"
	.sectionflags	@"SHF_NOTE_NV_CUINFO"
        /*0018*/ 	.short	0x0002
        /*001a*/ 	.short	0x0064
        /*001c*/ 	.short	0x0082
	.zero		2


//--------------------- .nv.info                  --------------------------
	.section	.nv.info,"",@"SHT_CUDA_INFO"
	.align	4


	//----- nvinfo : EIATTR_REGCOUNT
	.align		4
        /*0000*/ 	.byte	0x04, 0x2f
        /*0002*/ 	.short	(.L_1 - .L_0)
	.align		4
.L_0:
        /*0004*/ 	.word	index@(_Z13alignedKernelPf)
        /*0008*/ 	.word	0x00000008


	//----- nvinfo : EIATTR_FRAME_SIZE
	.align		4
.L_1:
        /*000c*/ 	.byte	0x04, 0x11
        /*000e*/ 	.short	(.L_3 - .L_2)
	.align		4
.L_2:
        /*0010*/ 	.word	index@(_Z13alignedKernelPf)
        /*0014*/ 	.word	0x00000000


	//----- nvinfo : EIATTR_REGCOUNT
	.align		4
.L_3:
        /*0018*/ 	.byte	0x04, 0x2f
        /*001a*/ 	.short	(.L_5 - .L_4)
	.align		4
.L_4:
        /*001c*/ 	.word	index@(_Z13stridedKernelPf)
        /*0020*/ 	.word	0x0000000a


	//----- nvinfo : EIATTR_FRAME_SIZE
	.align		4
.L_5:
        /*0024*/ 	.byte	0x04, 0x11
        /*0026*/ 	.short	(.L_7 - .L_6)
	.align		4
.L_6:
        /*0028*/ 	.word	index@(_Z13stridedKernelPf)
        /*002c*/ 	.word	0x00000000


	//----- nvinfo : EIATTR_REGCOUNT
	.align		4
.L_7:
        /*0030*/ 	.byte	0x04, 0x2f
        /*0032*/ 	.short	(.L_9 - .L_8)
	.align		4
.L_8:
        /*0034*/ 	.word	index@(_Z12randomKernelPf)
        /*0038*/ 	.word	0x00000008


	//----- nvinfo : EIATTR_FRAME_SIZE
	.align		4
.L_9:
        /*003c*/ 	.byte	0x04, 0x11
        /*003e*/ 	.short	(.L_11 - .L_10)
	.align		4
.L_10:
        /*0040*/ 	.word	index@(_Z12randomKernelPf)
        /*0044*/ 	.word	0x00000000


	//----- nvinfo : EIATTR_MIN_STACK_SIZE
	.align		4
.L_11:
        /*0048*/ 	.byte	0x04, 0x12
        /*004a*/ 	.short	(.L_13 - .L_12)
	.align		4
.L_12:
        /*004c*/ 	.word	index@(_Z12randomKernelPf)
        /*0050*/ 	.word	0x00000000


	//----- nvinfo : EIATTR_MIN_STACK_SIZE
	.align		4
.L_13:
        /*0054*/ 	.byte	0x04, 0x12
        /*0056*/ 	.short	(.L_15 - .L_14)
	.align		4
.L_14:
        /*0058*/ 	.word	index@(_Z13stridedKernelPf)
        /*005c*/ 	.word	0x00000000


	//----- nvinfo : EIATTR_MIN_STACK_SIZE
	.align		4
.L_15:
        /*0060*/ 	.byte	0x04, 0x12
        /*0062*/ 	.short	(.L_17 - .L_16)
	.align		4
.L_16:
        /*0064*/ 	.word	index@(_Z13alignedKernelPf)
        /*0068*/ 	.word	0x00000000
.L_17:


//--------------------- .nv.compat                --------------------------
	.section	.nv.compat,"",@"SHT_CUDA_COMPAT_INFO"
	.align	4
        /*0000*/ 	.byte	0x02, 0x09, 0x00, 0x00, 0x02, 0x02, 0x01, 0x00, 0x02, 0x05, 0x05, 0x00, 0x03, 0x07, 0x01, 0x01
        /*0010*/ 	.byte	0x02, 0x03, 0x00, 0x00, 0x02, 0x06, 0x01, 0x00, 0x04, 0x0b, 0x08, 0x00, 0x09, 0x00, 0x00, 0x00
        /*0020*/ 	.byte	0x00, 0x00, 0x00, 0x00


//--------------------- .nv.info._Z12randomKernelPf --------------------------
	.section	.nv.info._Z12randomKernelPf,"",@"SHT_CUDA_INFO"
	.sectionflags	@""
	.align	4


	//----- nvinfo : EIATTR_CUDA_API_VERSION
	.align		4
        /*0000*/ 	.byte	0x04, 0x37
        /*0002*/ 	.short	(.L_19 - .L_18)
.L_18:
        /*0004*/ 	.word	0x00000082


	//----- nvinfo : EIATTR_KPARAM_INFO
	.align		4
.L_19:
        /*0008*/ 	.byte	0x04, 0x17
        /*000a*/ 	.short	(.L_21 - .L_20)
.L_20:
        /*000c*/ 	.word	0x00000000
        /*0010*/ 	.short	0x0000
        /*0012*/ 	.short	0x0000
        /*0014*/ 	.byte	0x00, 0xf5, 0x21, 0x00


	//----- nvinfo : EIATTR_SPARSE_MMA_MASK
	.align		4
.L_21:
        /*0018*/ 	.byte	0x03, 0x50
        /*001a*/ 	.short	0x0000


	//----- nvinfo : EIATTR_MAXREG_COUNT
	.align		4
        /*001c*/ 	.byte	0x03, 0x1b
        /*001e*/ 	.short	0x00ff


	//----- nvinfo : EIATTR_MERCURY_ISA_VERSION
	.align		4
        /*0020*/ 	.byte	0x03, 0x5f
        /*0022*/ 	.short	0x0101


	//----- nvinfo : EIATTR_VRC_CTA_INIT_COUNT
	.align		4
        /*0024*/ 	.byte	0x02, 0x4a
	.zero		1
	.zero		1


	//----- nvinfo : EIATTR_EXIT_INSTR_OFFSETS
	.align		4
        /*0028*/ 	.byte	0x04, 0x1c
        /*002a*/ 	.short	(.L_23 - .L_22)


	//   ....[0]....
.L_22:
        /*002c*/ 	.word	0x00000060


	//   ....[1]....
        /*0030*/ 	.word	0x00000120


	//----- nvinfo : EIATTR_CBANK_PARAM_SIZE
	.align		4
.L_23:
        /*0034*/ 	.byte	0x03, 0x19
        /*0036*/ 	.short	0x0008


	//----- nvinfo : EIATTR_PARAM_CBANK
	.align		4
        /*0038*/ 	.byte	0x04, 0x0a
        /*003a*/ 	.short	(.L_25 - .L_24)
	.align		4
.L_24:
        /*003c*/ 	.word	index@(.nv.constant0._Z12randomKernelPf)
        /*0040*/ 	.short	0x0380
        /*0042*/ 	.short	0x0008


	//----- nvinfo : EIATTR_SW_WAR
	.align		4
.L_25:
        /*0044*/ 	.byte	0x04, 0x36
        /*0046*/ 	.short	(.L_27 - .L_26)
.L_26:
        /*0048*/ 	.word	0x00000008
.L_27:


//--------------------- .nv.info._Z13stridedKernelPf --------------------------
	.section	.nv.info._Z13stridedKernelPf,"",@"SHT_CUDA_INFO"
	.sectionflags	@""
	.align	4


	//----- nvinfo : EIATTR_CUDA_API_VERSION
	.align		4
        /*0000*/ 	.byte	0x04, 0x37
        /*0002*/ 	.short	(.L_29 - .L_28)
.L_28:
        /*0004*/ 	.word	0x00000082


	//----- nvinfo : EIATTR_KPARAM_INFO
	.align		4
.L_29:
        /*0008*/ 	.byte	0x04, 0x17
        /*000a*/ 	.short	(.L_31 - .L_30)
.L_30:
        /*000c*/ 	.word	0x00000000
        /*0010*/ 	.short	0x0000
        /*0012*/ 	.short	0x0000
        /*0014*/ 	.byte	0x00, 0xf5, 0x21, 0x00


	//----- nvinfo : EIATTR_SPARSE_MMA_MASK
	.align		4
.L_31:
        /*0018*/ 	.byte	0x03, 0x50
        /*001a*/ 	.short	0x0000


	//----- nvinfo : EIATTR_MAXREG_COUNT
	.align		4
        /*001c*/ 	.byte	0x03, 0x1b
        /*001e*/ 	.short	0x00ff


	//----- nvinfo : EIATTR_MERCURY_ISA_VERSION
	.align		4
        /*0020*/ 	.byte	0x03, 0x5f
        /*0022*/ 	.short	0x0101


	//----- nvinfo : EIATTR_VRC_CTA_INIT_COUNT
	.align		4
        /*0024*/ 	.byte	0x02, 0x4a
	.zero		1
	.zero		1


	//----- nvinfo : EIATTR_EXIT_INSTR_OFFSETS
	.align		4
        /*0028*/ 	.byte	0x04, 0x1c
        /*002a*/ 	.short	(.L_33 - .L_32)


	//   ....[0]....
.L_32:
        /*002c*/ 	.word	0x00000060


	//   ....[1]....
        /*0030*/ 	.word	0x00000130


	//----- nvinfo : EIATTR_CBANK_PARAM_SIZE
	.align		4
.L_33:
        /*0034*/ 	.byte	0x03, 0x19
        /*0036*/ 	.short	0x0008


	//----- nvinfo : EIATTR_PARAM_CBANK
	.align		4
        /*0038*/ 	.byte	0x04, 0x0a
        /*003a*/ 	.short	(.L_35 - .L_34)
	.align		4
.L_34:
        /*003c*/ 	.word	index@(.nv.constant0._Z13stridedKernelPf)
        /*0040*/ 	.short	0x0380
        /*0042*/ 	.short	0x0008


	//----- nvinfo : EIATTR_SW_WAR
	.align		4
.L_35:
        /*0044*/ 	.byte	0x04, 0x36
        /*0046*/ 	.short	(.L_37 - .L_36)
.L_36:
        /*0048*/ 	.word	0x00000008
.L_37:


//--------------------- .nv.info._Z13alignedKernelPf --------------------------
	.section	.nv.info._Z13alignedKernelPf,"",@"SHT_CUDA_INFO"
	.sectionflags	@""
	.align	4


	//----- nvinfo : EIATTR_CUDA_API_VERSION
	.align		4
        /*0000*/ 	.byte	0x04, 0x37
        /*0002*/ 	.short	(.L_39 - .L_38)
.L_38:
        /*0004*/ 	.word	0x00000082


	//----- nvinfo : EIATTR_KPARAM_INFO
	.align		4
.L_39:
        /*0008*/ 	.byte	0x04, 0x17
        /*000a*/ 	.short	(.L_41 - .L_40)
.L_40:
        /*000c*/ 	.word	0x00000000
        /*0010*/ 	.short	0x0000
        /*0012*/ 	.short	0x0000
        /*0014*/ 	.byte	0x00, 0xf5, 0x21, 0x00


	//----- nvinfo : EIATTR_SPARSE_MMA_MASK
	.align		4
.L_41:
        /*0018*/ 	.byte	0x03, 0x50
        /*001a*/ 	.short	0x0000


	//----- nvinfo : EIATTR_MAXREG_COUNT
	.align		4
        /*001c*/ 	.byte	0x03, 0x1b
        /*001e*/ 	.short	0x00ff


	//----- nvinfo : EIATTR_MERCURY_ISA_VERSION
	.align		4
        /*0020*/ 	.byte	0x03, 0x5f
        /*0022*/ 	.short	0x0101


	//----- nvinfo : EIATTR_VRC_CTA_INIT_COUNT
	.align		4
        /*0024*/ 	.byte	0x02, 0x4a
	.zero		1
	.zero		1


	//----- nvinfo : EIATTR_EXIT_INSTR_OFFSETS
	.align		4
        /*0028*/ 	.byte	0x04, 0x1c
        /*002a*/ 	.short	(.L_43 - .L_42)


	//   ....[0]....
.L_42:
        /*002c*/ 	.word	0x00000060


	//   ....[1]....
        /*0030*/ 	.word	0x000000d0


	//----- nvinfo : EIATTR_CBANK_PARAM_SIZE
	.align		4
.L_43:
        /*0034*/ 	.byte	0x03, 0x19
        /*0036*/ 	.short	0x0008


	//----- nvinfo : EIATTR_PARAM_CBANK
	.align		4
        /*0038*/ 	.byte	0x04, 0x0a
        /*003a*/ 	.short	(.L_45 - .L_44)
	.align		4
.L_44:
        /*003c*/ 	.word	index@(.nv.constant0._Z13alignedKernelPf)
        /*0040*/ 	.short	0x0380
        /*0042*/ 	.short	0x0008


	//----- nvinfo : EIATTR_SW_WAR
	.align		4
.L_45:
        /*0044*/ 	.byte	0x04, 0x36
        /*0046*/ 	.short	(.L_47 - .L_46)
.L_46:
        /*0048*/ 	.word	0x00000008
.L_47:


//--------------------- .nv.callgraph             --------------------------
	.section	.nv.callgraph,"",@"SHT_CUDA_CALLGRAPH"
	.align	4
	.sectionentsize	8
	.align		4
        /*0000*/ 	.word	0x00000000
	.align		4
        /*0004*/ 	.word	0xffffffff
	.align		4
        /*0008*/ 	.word	0x00000000
	.align		4
        /*000c*/ 	.word	0xfffffffe
	.align		4
        /*0010*/ 	.word	0x00000000
	.align		4
        /*0014*/ 	.word	0xfffffffd
	.align		4
        /*0018*/ 	.word	0x00000000
	.align		4
        /*001c*/ 	.word	0xfffffffc


//--------------------- .text._Z12randomKernelPf  --------------------------
	.section	.text._Z12randomKernelPf,"ax",@progbits
	.align	128
        .global         _Z12randomKernelPf
        .type           _Z12randomKernelPf,@function
        .size           _Z12randomKernelPf,(.L_x_3 - _Z12randomKernelPf)
        .other          _Z12randomKernelPf,@"STO_CUDA_ENTRY STV_DEFAULT"
_Z12randomKernelPf:
.text._Z12randomKernelPf:
[----:B------:R-:W-:Y:S01]  /*0000*/  LDC R1, c[0x0][0x37c] ;  /* 0x0000df00ff017b82 */ /* 0x000fe20000000800 */
[----:B------:R-:W0:Y:S07]  /*0010*/  S2R R3, SR_TID.X ;  /* 0x0000000000037919 */ /* 0x000e2e0000002100 */
[----:B------:R-:W0:Y:S08]  /*0020*/  S2UR UR4, SR_CTAID.X ;  /* 0x00000000000479c3 */ /* 0x000e300000002500 */
[----:B------:R-:W0:Y:S02]  /*0030*/  LDC R0, c[0x0][0x360] ;  /* 0x0000d800ff007b82 */ /* 0x000e240000000800 */
[----:B0-----:R-:W-:-:S05]  /*0040*/  IMAD R0, R0, UR4, R3 ;  /* 0x0000000400007c24 */ /* 0x001fca000f8e0203 */
[----:B------:R-:W-:-:S13]  /*0050*/  ISETP.GT.AND P0, PT, R0, 0x1312cfff, PT ;  /* 0x1312cfff0000780c */ /* 0x000fda0003f04270 */
[----:B------:R-:W-:Y:S05]  /*0060*/  @P0 EXIT ;  /* 0x000000000000094d */ /* 0x000fea0003800000 */
[----:B------:R-:W0:Y:S01]  /*0070*/  LDC.64 R2, c[0x0][0x380] ;  /* 0x0000e000ff027b82 */ /* 0x000e220000000a00 */
[----:B------:R-:W-:Y:S01]  /*0080*/  LEA R0, R0, 0xd, 0x1 ;  /* 0x0000000d00007811 */ /* 0x000fe200078e08ff */
[----:B------:R-:W1:Y:S04]  /*0090*/  LDCU.64 UR4, c[0x0][0x358] ;  /* 0x00006b00ff0477ac */ /* 0x000e680008000a00 */
[----:B------:R-:W-:-:S05]  /*00a0*/  IMAD.HI R4, R0, 0x6b5fca6b, RZ ;  /* 0x6b5fca6b00047827 */ /* 0x000fca00078e02ff */
[----:B------:R-:W-:-:S04]  /*00b0*/  SHF.R.U32.HI R5, RZ, 0x1f, R4 ;  /* 0x0000001fff057819 */ /* 0x000fc80000011604 */
[----:B------:R-:W-:-:S05]  /*00c0*/  LEA.HI.SX32 R5, R4, R5, 0x5 ;  /* 0x0000000504057211 */ /* 0x000fca00078f2aff */
[----:B------:R-:W-:-:S04]  /*00d0*/  IMAD R5, R5, -0x1312d000, R0 ;  /* 0xeced300005057824 */ /* 0x000fc800078e0200 */
[----:B0-----:R-:W-:-:S05]  /*00e0*/  IMAD.WIDE R2, R5, 0x4, R2 ;  /* 0x0000000405027825 */ /* 0x001fca00078e0202 */
[----:B-1----:R-:W2:Y:S02]  /*00f0*/  LDG.E R0, desc[UR4][R2.64] ;  /* 0x0000000402007981 */ /* 0x002ea4000c1e1900 */
[----:B--2---:R-:W-:-:S05]  /*0100*/  FADD R5, R0, R0 ;  /* 0x0000000000057221 */ /* 0x004fca0000000000 */
[----:B------:R-:W-:Y:S01]  /*0110*/  STG.E desc[UR4][R2.64], R5 ;  /* 0x0000000502007986 */ /* 0x000fe2000c101904 */
[----:B------:R-:W-:Y:S05]  /*0120*/  EXIT ;  /* 0x000000000000794d */ /* 0x000fea0003800000 */
.L_x_0:
[----:B------:R-:W-:-:S00]  /*0130*/  BRA `(.L_x_0) ;  /* 0xfffffffc00fc7947 */ /* 0x000fc0000383ffff */
[----:B------:R-:W-:-:S00]  /*0140*/  NOP ;  /* 0x0000000000007918 */ /* 0x000fc00000000000 */
        /* <DEDUP_REMOVED lines=11> */
.L_x_3:


//--------------------- .text._Z13stridedKernelPf --------------------------
	.section	.text._Z13stridedKernelPf,"ax",@progbits
	.align	128
        .global         _Z13stridedKernelPf
        .type           _Z13stridedKernelPf,@function
        .size           _Z13stridedKernelPf,(.L_x_4 - _Z13stridedKernelPf)
        .other          _Z13stridedKernelPf,@"STO_CUDA_ENTRY STV_DEFAULT"
_Z13stridedKernelPf:
.text._Z13stridedKernelPf:
        /* <DEDUP_REMOVED lines=8> */
[----:B------:R-:W-:Y:S01]  /*0080*/  SHF.L.U32 R0, R7, 0x1, RZ ;  /* 0x0000000107007819 */ /* 0x000fe200000006ff */
[----:B------:R-:W1:Y:S04]  /*0090*/  LDCU.64 UR4, c[0x0][0x358] ;  /* 0x00006b00ff0477ac */ /* 0x000e680008000a00 */
[----:B------:R-:W-:-:S05]  /*00a0*/  IMAD.HI R2, R0, 0x6b5fca6b, RZ ;  /* 0x6b5fca6b00027827 */ /* 0x000fca00078e02ff */
[----:B------:R-:W-:-:S04]  /*00b0*/  SHF.R.U32.HI R3, RZ, 0x1f, R2 ;  /* 0x0000001fff037819 */ /* 0x000fc80000011602 */
[----:B------:R-:W-:-:S05]  /*00c0*/  LEA.HI.SX32 R3, R2, R3, 0x5 ;  /* 0x0000000302037211 */ /* 0x000fca00078f2aff */
[----:B------:R-:W-:-:S04]  /*00d0*/  IMAD R3, R3, -0x1312d000, R0 ;  /* 0xeced300003037824 */ /* 0x000fc800078e0200 */
[----:B0-----:R-:W-:-:S06]  /*00e0*/  IMAD.WIDE R2, R3, 0x4, R4 ;  /* 0x0000000403027825 */ /* 0x001fcc00078e0204 */
[----:B-1----:R-:W2:Y:S01]  /*00f0*/  LDG.E R2, desc[UR4][R2.64] ;  /* 0x0000000402027981 */ /* 0x002ea2000c1e1900 */
[----:B------:R-:W-:-:S04]  /*0100*/  IMAD.WIDE R4, R7, 0x4, R4 ;  /* 0x0000000407047825 */ /* 0x000fc800078e0204 */
[----:B--2---:R-:W-:-:S05]  /*0110*/  FADD R7, R2, R2 ;  /* 0x0000000202077221 */ /* 0x004fca0000000000 */
[----:B------:R-:W-:Y:S01]  /*0120*/  STG.E desc[UR4][R4.64], R7 ;  /* 0x0000000704007986 */ /* 0x000fe2000c101904 */
[----:B------:R-:W-:Y:S05]  /*0130*/  EXIT ;  /* 0x000000000000794d */ /* 0x000fea0003800000 */
.L_x_1:
        /* <DEDUP_REMOVED lines=12> */
.L_x_4:


//--------------------- .text._Z13alignedKernelPf --------------------------
	.section	.text._Z13alignedKernelPf,"ax",@progbits
	.align	128
        .global         _Z13alignedKernelPf
        .type           _Z13alignedKernelPf,@function
        .size           _Z13alignedKernelPf,(.L_x_5 - _Z13alignedKernelPf)
        .other          _Z13alignedKernelPf,@"STO_CUDA_ENTRY STV_DEFAULT"
_Z13alignedKernelPf:
.text._Z13alignedKernelPf:
        /* <DEDUP_REMOVED lines=8> */
[----:B------:R-:W1:Y:S01]  /*0080*/  LDCU.64 UR4, c[0x0][0x358] ;  /* 0x00006b00ff0477ac */ /* 0x000e620008000a00 */
[----:B0-----:R-:W-:-:S05]  /*0090*/  IMAD.WIDE R2, R5, 0x4, R2 ;  /* 0x0000000405027825 */ /* 0x001fca00078e0202 */
[----:B-1----:R-:W2:Y:S02]  /*00a0*/  LDG.E R0, desc[UR4][R2.64] ;  /* 0x0000000402007981 */ /* 0x002ea4000c1e1900 */
[----:B--2---:R-:W-:-:S05]  /*00b0*/  FADD R5, R0, R0 ;  /* 0x0000000000057221 */ /* 0x004fca0000000000 */
[----:B------:R-:W-:Y:S01]  /*00c0*/  STG.E desc[UR4][R2.64], R5 ;  /* 0x0000000502007986 */ /* 0x000fe2000c101904 */
[----:B------:R-:W-:Y:S05]  /*00d0*/  EXIT ;  /* 0x000000000000794d */ /* 0x000fea0003800000 */
.L_x_2:
        /* <DEDUP_REMOVED lines=10> */
.L_x_5:


//--------------------- .nv.shared.reserved.0     --------------------------
	.section	.nv.shared.reserved.0,"aw",@nobits
	.weak		__nv_reservedSMEM_offset_0_alias
	.size		__nv_reservedSMEM_offset_0_alias, 0, 64
	.other		__nv_reservedSMEM_offset_0_alias,@"STO_CUDA_RESERVED_SHARED STV_DEFAULT"
__nv_reservedSMEM_offset_0_alias:
	.zero		0
	.zero		64


//--------------------- .nv.constant0._Z12randomKernelPf --------------------------
	.section	.nv.constant0._Z12randomKernelPf,"a",@progbits
	.sectionflags	@""
	.align	4
.nv.constant0._Z12randomKernelPf:
	.zero		904


//--------------------- .nv.constant0._Z13stridedKernelPf --------------------------
	.section	.nv.constant0._Z13stridedKernelPf,"a",@progbits
	.sectionflags	@""
	.align	4
.nv.constant0._Z13stridedKernelPf:
	.zero		904


//--------------------- .nv.constant0._Z13alignedKernelPf --------------------------
	.section	.nv.constant0._Z13alignedKernelPf,"a",@progbits
	.sectionflags	@""
	.align	4
.nv.constant0._Z13alignedKernelPf:
	.zero		904


//--------------------- SYMBOLS --------------------------

	.type		.nv.reservedSmem.offset0,@object
	.size		.nv.reservedSmem.offset0,0x4
